//
// Generated by NVIDIA NVVM Compiler
//
// Compiler Build ID: CL-36424714
// Cuda compilation tools, release 13.0, V13.0.88
// Based on NVVM 20.0.0
//

.version 9.0
.target sm_100
.address_size 64

	// .globl	_Z8MatMultiPdS_S_ii
.extern .shared .align 16 .b8 shareB[];

.visible .entry _Z8MatMultiPdS_S_ii(
	.param .u64 .ptr .align 1 _Z8MatMultiPdS_S_ii_param_0,
	.param .u64 .ptr .align 1 _Z8MatMultiPdS_S_ii_param_1,
	.param .u64 .ptr .align 1 _Z8MatMultiPdS_S_ii_param_2,
	.param .u32 _Z8MatMultiPdS_S_ii_param_3,
	.param .u32 _Z8MatMultiPdS_S_ii_param_4
)
{
	.reg .pred 	%p<4>;
	.reg .b32 	%r<16>;
	.reg .b64 	%rd<13>;
	.reg .b64 	%fd<19>;

	ld.param.u64 	%rd1, [_Z8MatMultiPdS_S_ii_param_0];
	ld.param.u64 	%rd3, [_Z8MatMultiPdS_S_ii_param_1];
	ld.param.u64 	%rd2, [_Z8MatMultiPdS_S_ii_param_2];
	ld.param.u32 	%r4, [_Z8MatMultiPdS_S_ii_param_3];
	ld.param.u32 	%r5, [_Z8MatMultiPdS_S_ii_param_4];
	mov.u32 	%r6, %ctaid.x;
	mov.u32 	%r7, %ntid.x;
	mov.u32 	%r8, %tid.x;
	mad.lo.s32 	%r1, %r6, %r7, %r8;
	mov.u32 	%r9, %ctaid.y;
	mov.u32 	%r10, %ntid.y;
	mov.u32 	%r11, %tid.y;
	mad.lo.s32 	%r12, %r9, %r10, %r11;
	shl.b32 	%r2, %r5, 2;
	cvta.to.global.u64 	%rd4, %rd3;
	mul.wide.s32 	%rd5, %r2, 8;
	add.s64 	%rd6, %rd4, %rd5;
	ld.global.f64 	%fd1, [%rd6];
	ld.global.f64 	%fd2, [%rd6+8];
	st.shared.v2.f64 	[shareB], {%fd1, %fd2};
	ld.global.f64 	%fd3, [%rd6+16];
	ld.global.f64 	%fd4, [%rd6+24];
	st.shared.v2.f64 	[shareB+16], {%fd3, %fd4};
	bar.sync 	0;
	max.s32 	%r14, %r1, %r12;
	setp.ge.s32 	%p1, %r14, %r4;
	setp.ne.s32 	%p2, %r1, %r12;
	or.pred  	%p3, %p2, %p1;
	@%p3 bra 	$L__BB0_2;
	cvta.to.global.u64 	%rd7, %rd2;
	cvta.to.global.u64 	%rd8, %rd1;
	mad.lo.s32 	%r15, %r4, %r1, %r2;
	mul.wide.s32 	%rd9, %r15, 8;
	add.s64 	%rd10, %rd8, %rd9;
	ld.global.f64 	%fd5, [%rd10];
	ld.shared.v2.f64 	{%fd6, %fd7}, [shareB];
	fma.rn.f64 	%fd8, %fd5, %fd6, 0d0000000000000000;
	ld.global.f64 	%fd9, [%rd10+8];
	fma.rn.f64 	%fd10, %fd9, %fd7, %fd8;
	ld.global.f64 	%fd11, [%rd10+16];
	ld.shared.v2.f64 	{%fd12, %fd13}, [shareB+16];
	fma.rn.f64 	%fd14, %fd11, %fd12, %fd10;
	ld.global.f64 	%fd15, [%rd10+24];
	fma.rn.f64 	%fd16, %fd15, %fd13, %fd14;
	mul.wide.u32 	%rd11, %r1, 8;
	add.s64 	%rd12, %rd7, %rd11;
	ld.global.f64 	%fd17, [%rd12];
	add.f64 	%fd18, %fd16, %fd17;
	st.global.f64 	[%rd12], %fd18;
$L__BB0_2:
	ret;

}


// ===== COMPILED SASS (sm_100) =====

	.target	sm_100

	.elftype	@"ET_EXEC"


//--------------------- .note.nv.tkinfo           --------------------------
	.section	.note.nv.tkinfo,"",@"SHT_NOTE"
	.sectionflags	@"SHF_NOTE_NV_TKINFO"
	.tkinfo
        /*0018*/ 	.word	0x00000002
        /*0030*/ 	.string	""
        /*0030*/ 	.string	"ptxas"
        /*0030*/ 	.string	"Cuda compilation tools, release 13.0, V13.0.88"
        /*0030*/ 	.string	"Build cuda_13.0.r13.0/compiler.36424714_0"
        /*0030*/ 	.string	"-arch sm_100 -m 64 "



//--------------------- .note.nv.cuinfo           --------------------------
	.section	.note.nv.cuinfo,"",@"SHT_NOTE"
	.sectionflags	@"SHF_NOTE_NV_CUINFO"
        /*0018*/ 	.short	0x0002
        /*001a*/ 	.short	0x0064
        /*001c*/ 	.short	0x0082
	.zero		2


//--------------------- .nv.info                  --------------------------
	.section	.nv.info,"",@"SHT_CUDA_INFO"
	.align	4


	//----- nvinfo : EIATTR_REGCOUNT
	.align		4
        /*0000*/ 	.byte	0x04, 0x2f
        /*0002*/ 	.short	(.L_1 - .L_0)
	.align		4
.L_0:
        /*0004*/ 	.word	index@(_Z8MatMultiPdS_S_ii)
        /*0008*/ 	.word	0x0000001a


	//----- nvinfo : EIATTR_FRAME_SIZE
	.align		4
.L_1:
        /*000c*/ 	.byte	0x04, 0x11
        /*000e*/ 	.short	(.L_3 - .L_2)
	.align		4
.L_2:
        /*0010*/ 	.word	index@(_Z8MatMultiPdS_S_ii)
        /*0014*/ 	.word	0x00000000


	//----- nvinfo : EIATTR_MIN_STACK_SIZE
	.align		4
.L_3:
        /*0018*/ 	.byte	0x04, 0x12
        /*001a*/ 	.short	(.L_5 - .L_4)
	.align		4
.L_4:
        /*001c*/ 	.word	index@(_Z8MatMultiPdS_S_ii)
        /*0020*/ 	.word	0x00000000
.L_5:


//--------------------- .nv.compat                --------------------------
	.section	.nv.compat,"",@"SHT_CUDA_COMPAT_INFO"
	.align	4
        /*0000*/ 	.byte	0x02, 0x09, 0x00, 0x00, 0x02, 0x02, 0x01, 0x00, 0x02, 0x05, 0x05, 0x00, 0x03, 0x07, 0x01, 0x01
        /*0010*/ 	.byte	0x02, 0x03, 0x00, 0x00, 0x02, 0x06, 0x01, 0x00, 0x04, 0x0b, 0x08, 0x00, 0x01, 0x00, 0x00, 0x00
        /*0020*/ 	.byte	0x00, 0x00, 0x00, 0x00


//--------------------- .nv.info._Z8MatMultiPdS_S_ii --------------------------
	.section	.nv.info._Z8MatMultiPdS_S_ii,"",@"SHT_CUDA_INFO"
	.sectionflags	@""
	.align	4


	//----- nvinfo : EIATTR_CUDA_API_VERSION
	.align		4
        /*0000*/ 	.byte	0x04, 0x37
        /*0002*/ 	.short	(.L_7 - .L_6)
.L_6:
        /*0004*/ 	.word	0x00000082


	//----- nvinfo : EIATTR_KPARAM_INFO
	.align		4
.L_7:
        /*0008*/ 	.byte	0x04, 0x17
        /*000a*/ 	.short	(.L_9 - .L_8)
.L_8:
        /*000c*/ 	.word	0x00000000
        /*0010*/ 	.short	0x0004
        /*0012*/ 	.short	0x001c
        /*0014*/ 	.byte	0x00, 0xf0, 0x11, 0x00


	//----- nvinfo : EIATTR_KPARAM_INFO
	.align		4
.L_9:
        /*0018*/ 	.byte	0x04, 0x17
        /*001a*/ 	.short	(.L_11 - .L_10)
.L_10:
        /*001c*/ 	.word	0x00000000
        /*0020*/ 	.short	0x0003
        /*0022*/ 	.short	0x0018
        /*0024*/ 	.byte	0x00, 0xf0, 0x11, 0x00


	//----- nvinfo : EIATTR_KPARAM_INFO
	.align		4
.L_11:
        /*0028*/ 	.byte	0x04, 0x17
        /*002a*/ 	.short	(.L_13 - .L_12)
.L_12:
        /*002c*/ 	.word	0x00000000
        /*0030*/ 	.short	0x0002
        /*0032*/ 	.short	0x0010
        /*0034*/ 	.byte	0x00, 0xf5, 0x21, 0x00


	//----- nvinfo : EIATTR_KPARAM_INFO
	.align		4
.L_13:
        /*0038*/ 	.byte	0x04, 0x17
        /*003a*/ 	.short	(.L_15 - .L_14)
.L_14:
        /*003c*/ 	.word	0x00000000
        /*0040*/ 	.short	0x0001
        /*0042*/ 	.short	0x0008
        /*0044*/ 	.byte	0x00, 0xf5, 0x21, 0x00


	//----- nvinfo : EIATTR_KPARAM_INFO
	.align		4
.L_15:
        /*0048*/ 	.byte	0x04, 0x17
        /*004a*/ 	.short	(.L_17 - .L_16)
.L_16:
        /*004c*/ 	.word	0x00000000
        /*0050*/ 	.short	0x0000
        /*0052*/ 	.short	0x0000
        /*0054*/ 	.byte	0x00, 0xf5, 0x21, 0x00


	//----- nvinfo : EIATTR_SPARSE_MMA_MASK
	.align		4
.L_17:
        /*0058*/ 	.byte	0x03, 0x50
        /*005a*/ 	.short	0x0000


	//----- nvinfo : EIATTR_MAXREG_COUNT
	.align		4
        /*005c*/ 	.byte	0x03, 0x1b
        /*005e*/ 	.short	0x00ff


	//----- nvinfo : EIATTR_NUM_BARRIERS
	.align		4
        /*0060*/ 	.byte	0x02, 0x4c
        /*0062*/ 	.byte	0x01
	.zero		1


	//----- nvinfo : EIATTR_MERCURY_ISA_VERSION
	.align		4
        /*0064*/ 	.byte	0x03, 0x5f
        /*0066*/ 	.short	0x0101


	//----- nvinfo : EIATTR_VRC_CTA_INIT_COUNT
	.align		4
        /*0068*/ 	.byte	0x02, 0x4a
	.zero		1
	.zero		1


	//----- nvinfo : EIATTR_EXIT_INSTR_OFFSETS
	.align		4
        /*006c*/ 	.byte	0x04, 0x1c
        /*006e*/ 	.short	(.L_19 - .L_18)


	//   ....[0]....
.L_18:
        /*0070*/ 	.word	0x000001c0


	//   ....[1]....
        /*0074*/ 	.word	0x000002f0


	//----- nvinfo : EIATTR_CBANK_PARAM_SIZE
	.align		4
.L_19:
        /*0078*/ 	.byte	0x03, 0x19
        /*007a*/ 	.short	0x0020


	//----- nvinfo : EIATTR_PARAM_CBANK
	.align		4
        /*007c*/ 	.byte	0x04, 0x0a
        /*007e*/ 	.short	(.L_21 - .L_20)
	.align		4
.L_20:
        /*0080*/ 	.word	index@(.nv.constant0._Z8MatMultiPdS_S_ii)
        /*0084*/ 	.short	0x0380
        /*0086*/ 	.short	0x0020


	//----- nvinfo : EIATTR_SW_WAR
	.align		4
.L_21:
        /*0088*/ 	.byte	0x04, 0x36
        /*008a*/ 	.short	(.L_23 - .L_22)
.L_22:
        /*008c*/ 	.word	0x00000008
.L_23:


//--------------------- .nv.callgraph             --------------------------
	.section	.nv.callgraph,"",@"SHT_CUDA_CALLGRAPH"
	.align	4
	.sectionentsize	8
	.align		4
        /*0000*/ 	.word	0x00000000
	.align		4
        /*0004*/ 	.word	0xffffffff
	.align		4
        /*0008*/ 	.word	0x00000000
	.align		4
        /*000c*/ 	.word	0xfffffffe
	.align		4
        /*0010*/ 	.word	0x00000000
	.align		4
        /*0014*/ 	.word	0xfffffffd
	.align		4
        /*0018*/ 	.word	0x00000000
	.align		4
        /*001c*/ 	.word	0xfffffffc


//--------------------- .text._Z8MatMultiPdS_S_ii --------------------------
	.section	.text._Z8MatMultiPdS_S_ii,"ax",@progbits
	.align	128
        .global         _Z8MatMultiPdS_S_ii
        .type           _Z8MatMultiPdS_S_ii,@function
        .size           _Z8MatMultiPdS_S_ii,(.L_x_1 - _Z8MatMultiPdS_S_ii)
        .other          _Z8MatMultiPdS_S_ii,@"STO_CUDA_ENTRY STV_DEFAULT"
_Z8MatMultiPdS_S_ii:
.text._Z8MatMultiPdS_S_ii:
[----:B------:R-:W-:Y:S08]  /*0000*/  LDC R1, c[0x0][0x37c] ;  /* 0x0000df00ff017b82 */ /* 0x000ff00000000800 */
[----:B------:R-:W0:Y:S01]  /*0010*/  LDC R12, c[0x0][0x39c] ;  /* 0x0000e700ff0c7b82 */ /* 0x000e220000000800 */
[----:B------:R-:W1:Y:S07]  /*0020*/  LDCU.64 UR6, c[0x0][0x358] ;  /* 0x00006b00ff0677ac */ /* 0x000e6e0008000a00 */
[----:B------:R-:W2:Y:S01]  /*0030*/  LDC.64 R2, c[0x0][0x388] ;  /* 0x0000e200ff027b82 */ /* 0x000ea20000000a00 */
[----:B------:R-:W3:Y:S01]  /*0040*/  S2R R0, SR_TID.X ;  /* 0x0000000000007919 */ /* 0x000ee20000002100 */
[----:B------:R-:W4:Y:S01]  /*0050*/  LDCU UR9, c[0x0][0x398] ;  /* 0x00007300ff0977ac */ /* 0x000f220008000800 */
[----:B0-----:R-:W-:-:S05]  /*0060*/  SHF.L.U32 R12, R12, 0x2, RZ ;  /* 0x000000020c0c7819 */ /* 0x001fca00000006ff */
[----:B--2---:R-:W-:-:S05]  /*0070*/  IMAD.WIDE R2, R12, 0x8, R2 ;  /* 0x000000080c027825 */ /* 0x004fca00078e0202 */
[----:B-1----:R-:W2:Y:S04]  /*0080*/  LDG.E.64 R8, desc[UR6][R2.64] ;  /* 0x0000000602087981 */ /* 0x002ea8000c1e1b00 */
[----:B------:R-:W2:Y:S04]  /*0090*/  LDG.E.64 R10, desc[UR6][R2.64+0x8] ;  /* 0x00000806020a7981 */ /* 0x000ea8000c1e1b00 */
[----:B------:R-:W5:Y:S04]  /*00a0*/  LDG.E.64 R4, desc[UR6][R2.64+0x10] ;  /* 0x0000100602047981 */ /* 0x000f68000c1e1b00 */
[----:B------:R0:W5:Y:S01]  /*00b0*/  LDG.E.64 R6, desc[UR6][R2.64+0x18] ;  /* 0x0000180602067981 */ /* 0x000162000c1e1b00 */
[----:B------:R-:W3:Y:S01]  /*00c0*/  S2UR UR4, SR_CTAID.X ;  /* 0x00000000000479c3 */ /* 0x000ee20000002500 */
[----:B------:R-:W1:Y:S07]  /*00d0*/  S2R R14, SR_TID.Y ;  /* 0x00000000000e7919 */ /* 0x000e6e0000002200 */
[----:B------:R-:W3:Y:S08]  /*00e0*/  LDC R23, c[0x0][0x360] ;  /* 0x0000d800ff177b82 */ /* 0x000ef00000000800 */
[----:B------:R-:W4:Y:S08]  /*00f0*/  S2UR UR5, SR_CgaCtaId ;  /* 0x00000000000579c3 */ /* 0x000f300000008800 */
[----:B------:R-:W1:Y:S08]  /*0100*/  S2UR UR8, SR_CTAID.Y ;  /* 0x00000000000879c3 */ /* 0x000e700000002600 */
[----:B------:R-:W1:Y:S01]  /*0110*/  LDC R13, c[0x0][0x364] ;  /* 0x0000d900ff0d7b82 */ /* 0x000e620000000800 */
[----:B---3--:R-:W-:Y:S01]  /*0120*/  IMAD R23, R23, UR4, R0 ;  /* 0x0000000417177c24 */ /* 0x008fe2000f8e0200 */
[----:B------:R-:W-:-:S02]  /*0130*/  UMOV UR4, 0x400 ;  /* 0x0000040000047882 */ /* 0x000fc40000000000 */
[----:B----4-:R-:W-:Y:S01]  /*0140*/  ULEA UR4, UR5, UR4, 0x18 ;  /* 0x0000000405047291 */ /* 0x010fe2000f8ec0ff */
[----:B-1----:R-:W-:-:S05]  /*0150*/  IMAD R0, R13, UR8, R14 ;  /* 0x000000080d007c24 */ /* 0x002fca000f8e020e */
[----:B0-----:R-:W-:-:S04]  /*0160*/  VIMNMX R2, PT, PT, R23, R0, !PT ;  /* 0x0000000017027248 */ /* 0x001fc80007fe0100 */
[----:B------:R-:W-:-:S04]  /*0170*/  ISETP.GE.AND P0, PT, R2, UR9, PT ;  /* 0x0000000902007c0c */ /* 0x000fc8000bf06270 */
[----:B------:R-:W-:Y:S01]  /*0180*/  ISETP.NE.OR P0, PT, R23, R0, P0 ;  /* 0x000000001700720c */ /* 0x000fe20000705670 */
[----:B--2---:R0:W-:Y:S04]  /*0190*/  STS.128 [UR4], R8 ;  /* 0x00000008ff007988 */ /* 0x0041e80008000c04 */
[----:B-----5:R0:W-:Y:S01]  /*01a0*/  STS.128 [UR4+0x10], R4 ;  /* 0x00001004ff007988 */ /* 0x0201e20008000c04 */
[----:B------:R-:W-:Y:S07]  /*01b0*/  BAR.SYNC.DEFER_BLOCKING 0x0 ;  /* 0x0000000000007b1d */ /* 0x000fee0000010000 */
[----:B------:R-:W-:Y:S05]  /*01c0*/  @P0 EXIT ;  /* 0x000000000000094d */ /* 0x000fea0003800000 */
[----:B------:R-:W1:Y:S01]  /*01d0*/  LDC.64 R16, c[0x0][0x380] ;  /* 0x0000e000ff107b82 */ /* 0x000e620000000a00 */
[----:B------:R-:W-:Y:S01]  /*01e0*/  IMAD R3, R23, UR9, R12 ;  /* 0x0000000917037c24 */ /* 0x000fe2000f8e020c */
[----:B0-----:R-:W0:Y:S04]  /*01f0*/  LDS.128 R8, [UR4] ;  /* 0x00000004ff087984 */ /* 0x001e280008000c00 */
[----:B------:R-:W2:Y:S01]  /*0200*/  LDS.128 R4, [UR4+0x10] ;  /* 0x00001004ff047984 */ /* 0x000ea20008000c00 */
[----:B-1----:R-:W-:Y:S02]  /*0210*/  IMAD.WIDE R16, R3, 0x8, R16 ;  /* 0x0000000803107825 */ /* 0x002fe400078e0210 */
[----:B------:R-:W1:Y:S03]  /*0220*/  LDC.64 R2, c[0x0][0x390] ;  /* 0x0000e400ff027b82 */ /* 0x000e660000000a00 */
[----:B------:R-:W0:Y:S04]  /*0230*/  LDG.E.64 R18, desc[UR6][R16.64] ;  /* 0x0000000610127981 */ /* 0x000e28000c1e1b00 */
[----:B------:R-:W3:Y:S04]  /*0240*/  LDG.E.64 R20, desc[UR6][R16.64+0x8] ;  /* 0x0000080610147981 */ /* 0x000ee8000c1e1b00 */
[----:B------:R-:W2:Y:S04]  /*0250*/  LDG.E.64 R12, desc[UR6][R16.64+0x10] ;  /* 0x00001006100c7981 */ /* 0x000ea8000c1e1b00 */
[----:B------:R-:W4:Y:S01]  /*0260*/  LDG.E.64 R14, desc[UR6][R16.64+0x18] ;  /* 0x00001806100e7981 */ /* 0x000f22000c1e1b00 */
[----:B-1----:R-:W-:-:S05]  /*0270*/  IMAD.WIDE.U32 R2, R23, 0x8, R2 ;  /* 0x0000000817027825 */ /* 0x002fca00078e0002 */
[----:B------:R-:W5:Y:S01]  /*0280*/  LDG.E.64 R22, desc[UR6][R2.64] ;  /* 0x0000000602167981 */ /* 0x000f62000c1e1b00 */
[----:B0-----:R-:W-:-:S08]  /*0290*/  DFMA R8, R18, R8, RZ ;  /* 0x000000081208722b */ /* 0x001fd000000000ff */
[----:B---3--:R-:W-:-:S08]  /*02a0*/  DFMA R8, R10, R20, R8 ;  /* 0x000000140a08722b */ /* 0x008fd00000000008 */
[----:B--2---:R-:W-:-:S08]  /*02b0*/  DFMA R4, R12, R4, R8 ;  /* 0x000000040c04722b */ /* 0x004fd00000000008 */
[----:B----4-:R-:W-:-:S08]  /*02c0*/  DFMA R4, R6, R14, R4 ;  /* 0x0000000e0604722b */ /* 0x010fd00000000004 */
[----:B-----5:R-:W-:-:S07]  /*02d0*/  DADD R4, R4, R22 ;  /* 0x0000000004047229 */ /* 0x020fce0000000016 */
[----:B------:R-:W-:Y:S01]  /*02e0*/  STG.E.64 desc[UR6][R2.64], R4 ;  /* 0x0000000402007986 */ /* 0x000fe2000c101b06 */
[----:B------:R-:W-:Y:S05]  /*02f0*/  EXIT ;  /* 0x000000000000794d */ /* 0x000fea0003800000 */
.L_x_0:
[----:B------:R-:W-:-:S00]  /*0300*/  BRA `(.L_x_0) ;  /* 0xfffffffc00fc7947 */ /* 0x000fc0000383ffff */
[----:B------:R-:W-:-:S00]  /*0310*/  NOP ;  /* 0x0000000000007918 */ /* 0x000fc00000000000 */
        /* <DEDUP_REMOVED lines=14> */
.L_x_1:


//--------------------- .nv.shared._Z8MatMultiPdS_S_ii --------------------------
	.section	.nv.shared._Z8MatMultiPdS_S_ii,"aw",@nobits
	.sectionflags	@""
	.align	16
	.zero		1024


//--------------------- .nv.shared.reserved.0     --------------------------
	.section	.nv.shared.reserved.0,"aw",@nobits
	.weak		__nv_reservedSMEM_offset_0_alias
	.size		__nv_reservedSMEM_offset_0_alias, 0, 64
	.other		__nv_reservedSMEM_offset_0_alias,@"STO_CUDA_RESERVED_SHARED STV_DEFAULT"
__nv_reservedSMEM_offset_0_alias:
	.zero		0
	.zero		64


//--------------------- .nv.constant0._Z8MatMultiPdS_S_ii --------------------------
	.section	.nv.constant0._Z8MatMultiPdS_S_ii,"a",@progbits
	.sectionflags	@""
	.align	4
.nv.constant0._Z8MatMultiPdS_S_ii:
	.zero		928


//--------------------- SYMBOLS --------------------------

	.type		.nv.reservedSmem.offset0,@object
	.size		.nv.reservedSmem.offset0,0x4
	.type		.nv.reservedSmem.cap,@object
	.size		.nv.reservedSmem.cap,0x4
